	.headerflags	@"EF_CUDA_TEXMODE_UNIFIED EF_CUDA_64BIT_ADDRESS EF_CUDA_ACCELERATORS EF_CUDA_SM90 EF_CUDA_VIRTUAL_SM(EF_CUDA_SM90)"
	.elftype	@"ET_EXEC"


//--------------------- .nv.info                  --------------------------
	.section	.nv.info,"",@"SHT_CUDA_INFO"
	.align	4


	//----- nvinfo : EIATTR_REGCOUNT
	.align		4
        /*0000*/ 	.byte	0x04, 0x2f
        /*0002*/ 	.short	(.L_1 - .L_0)
	.align		4
.L_0:
        /*0004*/ 	.word	index@(triton_poi_fused_cat_2)
        /*0008*/ 	.word	0x0000001e


	//----- nvinfo : EIATTR_MIN_STACK_SIZE
	.align		4
.L_1:
        /*000c*/ 	.byte	0x04, 0x12
        /*000e*/ 	.short	(.L_3 - .L_2)
	.align		4
.L_2:
        /*0010*/ 	.word	index@(triton_poi_fused_cat_2)
        /*0014*/ 	.word	0x00000000


	//----- nvinfo : EIATTR_FRAME_SIZE
	.align		4
.L_3:
        /*0018*/ 	.byte	0x04, 0x11
        /*001a*/ 	.short	(.L_5 - .L_4)
	.align		4
.L_4:
        /*001c*/ 	.word	index@(triton_poi_fused_cat_2)
        /*0020*/ 	.word	0x00000000


	//----- nvinfo : EIATTR_MIN_STACK_SIZE
	.align		4
.L_5:
        /*0024*/ 	.byte	0x04, 0x12
        /*0026*/ 	.short	(.L_7 - .L_6)
	.align		4
.L_6:
        /*0028*/ 	.word	index@(triton_poi_fused_cat_2)
        /*002c*/ 	.word	0x00000000
.L_7:


//--------------------- .nv.info.triton_poi_fused_cat_2 --------------------------
	.section	.nv.info.triton_poi_fused_cat_2,"",@"SHT_CUDA_INFO"
	.sectionflags	@""
	.align	4


	//----- nvinfo : EIATTR_CUDA_API_VERSION
	.align		4
        /*0000*/ 	.byte	0x04, 0x37
        /*0002*/ 	.short	(.L_9 - .L_8)
.L_8:
        /*0004*/ 	.word	0x0000007c


	//----- nvinfo : EIATTR_KPARAM_INFO
	.align		4
.L_9:
        /*0008*/ 	.byte	0x04, 0x17
        /*000a*/ 	.short	(.L_11 - .L_10)
.L_10:
        /*000c*/ 	.word	0x00000000
        /*0010*/ 	.short	0x0003
        /*0012*/ 	.short	0x0018
        /*0014*/ 	.byte	0x00, 0xf0, 0x11, 0x00


	//----- nvinfo : EIATTR_KPARAM_INFO
	.align		4
.L_11:
        /*0018*/ 	.byte	0x04, 0x17
        /*001a*/ 	.short	(.L_13 - .L_12)
.L_12:
        /*001c*/ 	.word	0x00000000
        /*0020*/ 	.short	0x0002
        /*0022*/ 	.short	0x0010
        /*0024*/ 	.byte	0x00, 0xf4, 0x21, 0x00


	//----- nvinfo : EIATTR_KPARAM_INFO
	.align		4
.L_13:
        /*0028*/ 	.byte	0x04, 0x17
        /*002a*/ 	.short	(.L_15 - .L_14)
.L_14:
        /*002c*/ 	.word	0x00000000
        /*0030*/ 	.short	0x0001
        /*0032*/ 	.short	0x0008
        /*0034*/ 	.byte	0x00, 0xf4, 0x21, 0x00


	//----- nvinfo : EIATTR_KPARAM_INFO
	.align		4
.L_15:
        /*0038*/ 	.byte	0x04, 0x17
        /*003a*/ 	.short	(.L_17 - .L_16)
.L_16:
        /*003c*/ 	.word	0x00000000
        /*0040*/ 	.short	0x0000
        /*0042*/ 	.short	0x0000
        /*0044*/ 	.byte	0x00, 0xf4, 0x21, 0x00


	//----- nvinfo : EIATTR_SPARSE_MMA_MASK
	.align		4
.L_17:
        /*0048*/ 	.byte	0x03, 0x50
        /*004a*/ 	.short	0x0000


	//----- nvinfo : EIATTR_MAXREG_COUNT
	.align		4
        /*004c*/ 	.byte	0x03, 0x1b
        /*004e*/ 	.short	0x00ff


	//----- nvinfo : EIATTR_EXIT_INSTR_OFFSETS
	.align		4
        /*0050*/ 	.byte	0x04, 0x1c
        /*0052*/ 	.short	(.L_19 - .L_18)


	//   ....[0]....
.L_18:
        /*0054*/ 	.word	0x00000740


	//----- nvinfo : EIATTR_REQNTID
	.align		4
.L_19:
        /*0058*/ 	.byte	0x04, 0x10
        /*005a*/ 	.short	(.L_21 - .L_20)
.L_20:
        /*005c*/ 	.word	0x00000080
        /*0060*/ 	.word	0x00000001
        /*0064*/ 	.word	0x00000001


	//----- nvinfo : EIATTR_CBANK_PARAM_SIZE
	.align		4
.L_21:
        /*0068*/ 	.byte	0x03, 0x19
        /*006a*/ 	.short	0x001c


	//----- nvinfo : EIATTR_PARAM_CBANK
	.align		4
        /*006c*/ 	.byte	0x04, 0x0a
        /*006e*/ 	.short	(.L_23 - .L_22)
	.align		4
.L_22:
        /*0070*/ 	.word	index@(.nv.constant0.triton_poi_fused_cat_2)
        /*0074*/ 	.short	0x0210
        /*0076*/ 	.short	0x001c


	//----- nvinfo : EIATTR_SW_WAR
	.align		4
.L_23:
        /*0078*/ 	.byte	0x04, 0x36
        /*007a*/ 	.short	(.L_25 - .L_24)
.L_24:
        /*007c*/ 	.word	0x00000008
.L_25:


//--------------------- .nv.callgraph             --------------------------
	.section	.nv.callgraph,"",@"SHT_CUDA_CALLGRAPH"
	.align	4
	.sectionentsize	8
	.align		4
        /*0000*/ 	.word	0x00000000
	.align		4
        /*0004*/ 	.word	0xffffffff
	.align		4
        /*0008*/ 	.word	0x00000000
	.align		4
        /*000c*/ 	.word	0xfffffffe
	.align		4
        /*0010*/ 	.word	0x00000000
	.align		4
        /*0014*/ 	.word	0xfffffffd
	.align		4
        /*0018*/ 	.word	0x00000000
	.align		4
        /*001c*/ 	.word	0xfffffffc


//--------------------- .text.triton_poi_fused_cat_2 --------------------------
	.section	.text.triton_poi_fused_cat_2,"ax",@progbits
	.align	128
        .global         triton_poi_fused_cat_2
        .type           triton_poi_fused_cat_2,@function
        .size           triton_poi_fused_cat_2,(.L_x_1 - triton_poi_fused_cat_2)
        .other          triton_poi_fused_cat_2,@"STO_CUDA_ENTRY STV_DEFAULT"
triton_poi_fused_cat_2:
.text.triton_poi_fused_cat_2:
[----:B------:R-:W-:Y:S01]  /*0000*/  LDC R1, c[0x0][0x28] ;  /* 0x00000a00ff017b82 */ /* 0x000fe20000000800 */
[----:B------:R-:W1:Y:S01]  /*0010*/  S2R R0, SR_TID.X ;  /* 0x0000000000007919 */ /* 0x000e620000002100 */
[----:B------:R-:W-:Y:S01]  /*0020*/  ULDC.64 UR4, c[0x0][0x218] ;  /* 0x0000860000047ab9 */ /* 0x000fe20000000a00 */
[----:B------:R-:W2:Y:S01]  /*0030*/  S2R R3, SR_CTAID.X ;  /* 0x0000000000037919 */ /* 0x000ea20000002500 */
[----:B-1----:R-:W-:Y:S01]  /*0040*/  IMAD.SHL.U32 R0, R0, 0x4, RZ ;  /* 0x0000000400007824 */ /* 0x002fe200078e00ff */
[----:B--2---:R-:W-:-:S04]  /*0050*/  SHF.R.S32.HI R2, RZ, 0x15, R3 ;  /* 0x00000015ff027819 */ /* 0x004fc80000011403 */
[----:B------:R-:W-:Y:S02]  /*0060*/  LOP3.LUT R0, R0, 0x1fc, RZ, 0xc0, !PT ;  /* 0x000001fc00007812 */ /* 0x000fe400078ec0ff */
[----:B------:R-:W-:-:S03]  /*0070*/  SGXT R2, R2, 0x1 ;  /* 0x000000010202781a */ /* 0x000fc60000000200 */
[----:B------:R-:W-:-:S04]  /*0080*/  IMAD R0, R3, 0x400, R0 ;  /* 0x0000040003007824 */ /* 0x000fc800078e0200 */
[----:B------:R-:W-:Y:S01]  /*0090*/  VIADD R5, R0, 0x200 ;  /* 0x0000020000057836 */ /* 0x000fe20000000000 */
[CC--:B------:R-:W-:Y:S02]  /*00a0*/  LEA.HI R3, R2.reuse, R0.reuse, RZ, 0xc ;  /* 0x0000000002037211 */ /* 0x0c0fe400078f60ff */
[C---:B------:R-:W-:Y:S02]  /*00b0*/  LEA.HI R10, R2.reuse, R0, RZ, 0x13 ;  /* 0x00000000020a7211 */ /* 0x040fe400078f98ff */
[----:B------:R-:W-:Y:S02]  /*00c0*/  SHF.R.S32.HI R4, RZ, 0xc, R3 ;  /* 0x0000000cff047819 */ /* 0x000fe40000011403 */
[----:B------:R-:W-:Y:S02]  /*00d0*/  LEA.HI R8, R2, R5, RZ, 0xc ;  /* 0x0000000502087211 */ /* 0x000fe400078f60ff */
[----:B------:R-:W-:Y:S02]  /*00e0*/  LEA.HI R6, R4, R4, RZ, 0x7 ;  /* 0x0000000404067211 */ /* 0x000fe400078f38ff */
[----:B------:R-:W-:-:S02]  /*00f0*/  LOP3.LUT R3, R3, 0xfffff000, RZ, 0xc0, !PT ;  /* 0xfffff00003037812 */ /* 0x000fc400078ec0ff */
[----:B------:R-:W-:Y:S02]  /*0100*/  LOP3.LUT R7, R6, 0xffffff80, RZ, 0xc0, !PT ;  /* 0xffffff8006077812 */ /* 0x000fe400078ec0ff */
[----:B------:R-:W-:Y:S01]  /*0110*/  SHF.R.S32.HI R6, RZ, 0x13, R10 ;  /* 0x00000013ff067819 */ /* 0x000fe2000001140a */
[----:B------:R-:W-:Y:S01]  /*0120*/  IMAD.IADD R9, R0, 0x1, -R3 ;  /* 0x0000000100097824 */ /* 0x000fe200078e0a03 */
[----:B------:R-:W-:Y:S01]  /*0130*/  SHF.R.S32.HI R16, RZ, 0xc, R8 ;  /* 0x0000000cff107819 */ /* 0x000fe20000011408 */
[----:B------:R-:W-:Y:S01]  /*0140*/  IMAD.IADD R4, R4, 0x1, -R7 ;  /* 0x0000000104047824 */ /* 0x000fe200078e0a07 */
[----:B------:R-:W-:Y:S01]  /*0150*/  LOP3.LUT R8, R8, 0xfffff000, RZ, 0xc0, !PT ;  /* 0xfffff00008087812 */ /* 0x000fe200078ec0ff */
[----:B------:R-:W-:Y:S01]  /*0160*/  IMAD.SHL.U32 R7, R6, 0x20000, RZ ;  /* 0x0002000006077824 */ /* 0x000fe200078e00ff */
[----:B------:R-:W-:Y:S01]  /*0170*/  LEA.HI R3, R16, R16, RZ, 0x7 ;  /* 0x0000001010037211 */ /* 0x000fe200078f38ff */
[----:B------:R-:W-:Y:S01]  /*0180*/  IMAD.SHL.U32 R12, R4, 0x1000, RZ ;  /* 0x00001000040c7824 */ /* 0x000fe200078e00ff */
[----:B------:R-:W-:Y:S01]  /*0190*/  SHF.R.S32.HI R13, RZ, 0x1f, R9 ;  /* 0x0000001fff0d7819 */ /* 0x000fe20000011409 */
[----:B------:R-:W-:Y:S01]  /*01a0*/  IMAD.IADD R8, R5, 0x1, -R8 ;  /* 0x0000000105087824 */ /* 0x000fe200078e0a08 */
[----:B------:R-:W-:-:S02]  /*01b0*/  SHF.R.S32.HI R11, RZ, 0x1f, R7 ;  /* 0x0000001fff0b7819 */ /* 0x000fc40000011407 */
[----:B------:R-:W-:Y:S02]  /*01c0*/  IADD3 R7, P0, P1, R12, R9, R7 ;  /* 0x000000090c077210 */ /* 0x000fe4000791e007 */
[----:B------:R-:W-:Y:S02]  /*01d0*/  LEA.HI R9, R2, R5, RZ, 0x13 ;  /* 0x0000000502097211 */ /* 0x000fe400078f98ff */
[----:B------:R-:W-:Y:S02]  /*01e0*/  LOP3.LUT R3, R3, 0xffffff80, RZ, 0xc0, !PT ;  /* 0xffffff8003037812 */ /* 0x000fe400078ec0ff */
[----:B------:R-:W-:Y:S02]  /*01f0*/  SHF.R.S32.HI R12, RZ, 0x1f, R12 ;  /* 0x0000001fff0c7819 */ /* 0x000fe4000001140c */
[----:B------:R-:W-:Y:S01]  /*0200*/  SHF.R.S32.HI R17, RZ, 0x13, R9 ;  /* 0x00000013ff117819 */ /* 0x000fe20000011409 */
[----:B------:R-:W-:Y:S01]  /*0210*/  IMAD.IADD R16, R16, 0x1, -R3 ;  /* 0x0000000110107824 */ /* 0x000fe200078e0a03 */
[----:B------:R-:W-:Y:S01]  /*0220*/  IADD3.X R14, R12, R13, R11, P0, P1 ;  /* 0x0000000d0c0e7210 */ /* 0x000fe200007e240b */
[----:B------:R-:W1:Y:S01]  /*0230*/  LDC.64 R2, c[0x0][0x210] ;  /* 0x00008400ff027b82 */ /* 0x000e620000000a00 */
[----:B------:R-:W-:Y:S01]  /*0240*/  LOP3.LUT R11, R10, 0xfff80000, RZ, 0xc0, !PT ;  /* 0xfff800000a0b7812 */ /* 0x000fe200078ec0ff */
[----:B------:R-:W-:Y:S01]  /*0250*/  IMAD.SHL.U32 R10, R17, 0x20000, RZ ;  /* 0x00020000110a7824 */ /* 0x000fe200078e00ff */
[----:B------:R-:W-:Y:S01]  /*0260*/  LOP3.LUT R22, R9, 0xfff80000, RZ, 0xc0, !PT ;  /* 0xfff8000009167812 */ /* 0x000fe200078ec0ff */
[----:B------:R-:W-:Y:S01]  /*0270*/  IMAD.SHL.U32 R13, R16, 0x1000, RZ ;  /* 0x00001000100d7824 */ /* 0x000fe200078e00ff */
[----:B------:R-:W-:Y:S01]  /*0280*/  ISETP.GT.AND P5, PT, R4, 0x5f, PT ;  /* 0x0000005f0400780c */ /* 0x000fe20003fa4270 */
[----:B------:R-:W-:Y:S01]  /*0290*/  IMAD.IADD R11, R0, 0x1, -R11 ;  /* 0x00000001000b7824 */ /* 0x000fe200078e0a0b */
[----:B------:R-:W-:Y:S01]  /*02a0*/  SHF.R.S32.HI R12, RZ, 0x1f, R10 ;  /* 0x0000001fff0c7819 */ /* 0x000fe2000001140a */
[----:B------:R-:W-:Y:S01]  /*02b0*/  IMAD.IADD R22, R5, 0x1, -R22 ;  /* 0x0000000105167824 */ /* 0x000fe200078e0a16 */
[----:B------:R-:W-:Y:S01]  /*02c0*/  IADD3 R10, P1, P2, R13, R8, R10 ;  /* 0x000000080d0a7210 */ /* 0x000fe20007a3e00a */
[----:B------:R-:W-:Y:S01]  /*02d0*/  IMAD R25, R6, 0x60000, R11 ;  /* 0x0006000006197824 */ /* 0x000fe200078e020b */
[----:B------:R-:W-:-:S02]  /*02e0*/  SHF.R.S32.HI R8, RZ, 0x1f, R8 ;  /* 0x0000001fff087819 */ /* 0x000fc40000011408 */
[----:B------:R-:W-:Y:S02]  /*02f0*/  SHF.R.S32.HI R13, RZ, 0x1f, R13 ;  /* 0x0000001fff0d7819 */ /* 0x000fe4000001140d */
[----:B------:R-:W-:Y:S02]  /*0300*/  LEA R18, P0, R7, UR4, 0x2 ;  /* 0x0000000407127c11 */ /* 0x000fe4000f8010ff */
[----:B------:R-:W-:Y:S02]  /*0310*/  IADD3.X R5, R13, R8, R12, P1, P2 ;  /* 0x000000080d057210 */ /* 0x000fe40000fe440c */
[----:B------:R-:W-:Y:S02]  /*0320*/  CS2R R12, SRZ ;  /* 0x00000000000c7805 */ /* 0x000fe4000001ff00 */
[----:B------:R-:W-:Y:S02]  /*0330*/  LEA.HI.X R19, R7, UR5, R14, 0x2, P0 ;  /* 0x0000000507137c11 */ /* 0x000fe400080f140e */
[----:B------:R-:W-:-:S02]  /*0340*/  CS2R R14, SRZ ;  /* 0x00000000000e7805 */ /* 0x000fc4000001ff00 */
[----:B------:R-:W-:Y:S02]  /*0350*/  LEA R20, P1, R10, UR4, 0x2 ;  /* 0x000000040a147c11 */ /* 0x000fe4000f8210ff */
[----:B------:R-:W-:Y:S02]  /*0360*/  ISETP.GE.AND P0, PT, R4, 0x60, PT ;  /* 0x000000600400780c */ /* 0x000fe40003f06270 */
[----:B------:R-:W-:Y:S01]  /*0370*/  LEA.HI.X R21, R10, UR5, R5, 0x2, P1 ;  /* 0x000000050a157c11 */ /* 0x000fe200088f1405 */
[----:B------:R-:W-:Y:S01]  /*0380*/  ULDC.64 UR4, c[0x0][0x208] ;  /* 0x0000820000047ab9 */ /* 0x000fe20000000a00 */
[----:B------:R-:W-:Y:S01]  /*0390*/  ISETP.GT.AND P6, PT, R16, 0x5f, PT ;  /* 0x0000005f1000780c */ /* 0x000fe20003fc4270 */
[----:B------:R2:W3:Y:S01]  /*03a0*/  @P5 LDG.E.128 R12, desc[UR4][R18.64+-0x180000] ;  /* 0xe8000004120c5981 */ /* 0x0004e2000c1e1d00 */
[----:B------:R-:W-:Y:S02]  /*03b0*/  CS2R R8, SRZ ;  /* 0x0000000000087805 */ /* 0x000fe4000001ff00 */
[----:B------:R-:W-:Y:S01]  /*03c0*/  CS2R R10, SRZ ;  /* 0x00000000000a7805 */ /* 0x000fe2000001ff00 */
[----:B-1----:R-:W-:Y:S01]  /*03d0*/  IMAD.WIDE R24, R25, 0x4, R2 ;  /* 0x0000000419187825 */ /* 0x002fe200078e0202 */
[----:B------:R-:W-:-:S02]  /*03e0*/  CS2R R4, SRZ ;  /* 0x0000000000047805 */ /* 0x000fc4000001ff00 */
[----:B------:R-:W-:Y:S02]  /*03f0*/  CS2R R6, SRZ ;  /* 0x0000000000067805 */ /* 0x000fe4000001ff00 */
[----:B------:R-:W4:Y:S01]  /*0400*/  @!P0 LDG.E.128 R8, desc[UR4][R24.64] ;  /* 0x0000000418088981 */ /* 0x000f22000c1e1d00 */
[----:B------:R-:W-:Y:S01]  /*0410*/  ISETP.GE.AND P1, PT, R16, 0x60, PT ;  /* 0x000000601000780c */ /* 0x000fe20003f26270 */
[----:B------:R-:W-:Y:S02]  /*0420*/  IMAD R27, R17, 0x60000, R22 ;  /* 0x00060000111b7824 */ /* 0x000fe400078e0216 */
[----:B------:R1:W5:Y:S01]  /*0430*/  @P6 LDG.E.128 R4, desc[UR4][R20.64+-0x180000] ;  /* 0xe800000414046981 */ /* 0x000362000c1e1d00 */
[----:B------:R-:W-:Y:S02]  /*0440*/  CS2R R16, SRZ ;  /* 0x0000000000107805 */ /* 0x000fe4000001ff00 */
[----:B--2---:R-:W-:Y:S01]  /*0450*/  CS2R R18, SRZ ;  /* 0x0000000000127805 */ /* 0x004fe2000001ff00 */
[----:B------:R-:W-:-:S02]  /*0460*/  IMAD.WIDE R26, R27, 0x4, R2 ;  /* 0x000000041b1a7825 */ /* 0x000fc400078e0202 */
[----:B------:R-:W2:Y:S04]  /*0470*/  LDC.64 R2, c[0x0][0x220] ;  /* 0x00008800ff027b82 */ /* 0x000ea80000000a00 */
[----:B------:R-:W5:Y:S01]  /*0480*/  @!P1 LDG.E.128 R16, desc[UR4][R26.64] ;  /* 0x000000041a109981 */ /* 0x000f62000c1e1d00 */
[----:B--2---:R-:W-:Y:S01]  /*0490*/  IMAD.WIDE R2, R0, 0x4, R2 ;  /* 0x0000000400027825 */ /* 0x004fe200078e0202 */
[----:B---3--:R-:W-:Y:S02]  /*04a0*/  SEL R12, R12, RZ, P5 ;  /* 0x000000ff0c0c7207 */ /* 0x008fe40002800000 */
[----:B------:R-:W-:Y:S02]  /*04b0*/  SEL R13, R13, RZ, P5 ;  /* 0x000000ff0d0d7207 */ /* 0x000fe40002800000 */
[----:B------:R-:W-:-:S02]  /*04c0*/  SEL R14, R14, RZ, P5 ;  /* 0x000000ff0e0e7207 */ /* 0x000fc40002800000 */
[----:B------:R-:W-:Y:S02]  /*04d0*/  FSETP.GT.AND P2, PT, R12, RZ, PT ;  /* 0x000000ff0c00720b */ /* 0x000fe40003f44000 */
[----:B------:R-:W-:Y:S02]  /*04e0*/  FSETP.GT.AND P3, PT, R13, RZ, PT ;  /* 0x000000ff0d00720b */ /* 0x000fe40003f64000 */
[----:B------:R-:W-:Y:S02]  /*04f0*/  FSETP.GT.AND P4, PT, R14, RZ, PT ;  /* 0x000000ff0e00720b */ /* 0x000fe40003f84000 */
[----:B------:R-:W-:Y:S02]  /*0500*/  SEL R15, R15, RZ, P5 ;  /* 0x000000ff0f0f7207 */ /* 0x000fe40002800000 */
[----:B----4-:R-:W-:Y:S02]  /*0510*/  SEL R23, R8, RZ, !P0 ;  /* 0x000000ff08177207 */ /* 0x010fe40004000000 */
[----:B------:R-:W-:-:S02]  /*0520*/  SEL R22, R9, RZ, !P0 ;  /* 0x000000ff09167207 */ /* 0x000fc40004000000 */
[----:B-1----:R-:W-:Y:S01]  /*0530*/  SEL R21, R10, RZ, !P0 ;  /* 0x000000ff0a157207 */ /* 0x002fe20004000000 */
[----:B------:R-:W-:Y:S01]  /*0540*/  @!P2 FMUL R12, R12, 0.10000000149011611938 ;  /* 0x3dcccccd0c0ca820 */ /* 0x000fe20000400000 */
[----:B------:R-:W-:Y:S01]  /*0550*/  SEL R20, R11, RZ, !P0 ;  /* 0x000000ff0b147207 */ /* 0x000fe20004000000 */
[----:B------:R-:W-:Y:S01]  /*0560*/  @!P3 FMUL R13, R13, 0.10000000149011611938 ;  /* 0x3dcccccd0d0db820 */ /* 0x000fe20000400000 */
[----:B-----5:R-:W-:Y:S01]  /*0570*/  SEL R11, R4, RZ, P6 ;  /* 0x000000ff040b7207 */ /* 0x020fe20003000000 */
[----:B------:R-:W-:Y:S01]  /*0580*/  @!P4 FMUL R14, R14, 0.10000000149011611938 ;  /* 0x3dcccccd0e0ec820 */ /* 0x000fe20000400000 */
[----:B------:R-:W-:Y:S02]  /*0590*/  SEL R10, R5, RZ, P6 ;  /* 0x000000ff050a7207 */ /* 0x000fe40003000000 */
[----:B------:R-:W-:Y:S02]  /*05a0*/  SEL R9, R6, RZ, P6 ;  /* 0x000000ff06097207 */ /* 0x000fe40003000000 */
[----:B------:R-:W-:-:S02]  /*05b0*/  SEL R8, R7, RZ, P6 ;  /* 0x000000ff07087207 */ /* 0x000fc40003000000 */
[----:B------:R-:W-:Y:S02]  /*05c0*/  FSETP.GT.AND P5, PT, R15, RZ, PT ;  /* 0x000000ff0f00720b */ /* 0x000fe40003fa4000 */
[----:B------:R-:W-:Y:S02]  /*05d0*/  FSETP.GT.AND P2, PT, R11, RZ, PT ;  /* 0x000000ff0b00720b */ /* 0x000fe40003f44000 */
[----:B------:R-:W-:Y:S02]  /*05e0*/  FSETP.GT.AND P3, PT, R10, RZ, PT ;  /* 0x000000ff0a00720b */ /* 0x000fe40003f64000 */
[----:B------:R-:W-:Y:S02]  /*05f0*/  FSETP.GT.AND P4, PT, R9, RZ, PT ;  /* 0x000000ff0900720b */ /* 0x000fe40003f84000 */
[----:B------:R-:W-:Y:S02]  /*0600*/  FSETP.GT.AND P6, PT, R8, RZ, PT ;  /* 0x000000ff0800720b */ /* 0x000fe40003fc4000 */
[----:B------:R-:W-:-:S02]  /*0610*/  SEL R16, R16, RZ, !P1 ;  /* 0x000000ff10107207 */ /* 0x000fc40004800000 */
[----:B------:R-:W-:Y:S01]  /*0620*/  SEL R17, R17, RZ, !P1 ;  /* 0x000000ff11117207 */ /* 0x000fe20004800000 */
[----:B------:R-:W-:Y:S01]  /*0630*/  @!P5 FMUL R15, R15, 0.10000000149011611938 ;  /* 0x3dcccccd0f0fd820 */ /* 0x000fe20000400000 */
[----:B------:R-:W-:Y:S01]  /*0640*/  SEL R18, R18, RZ, !P1 ;  /* 0x000000ff12127207 */ /* 0x000fe20004800000 */
[----:B------:R-:W-:Y:S01]  /*0650*/  @!P2 FMUL R11, R11, 0.10000000149011611938 ;  /* 0x3dcccccd0b0ba820 */ /* 0x000fe20000400000 */
[----:B------:R-:W-:Y:S01]  /*0660*/  SEL R19, R19, RZ, !P1 ;  /* 0x000000ff13137207 */ /* 0x000fe20004800000 */
[----:B------:R-:W-:Y:S01]  /*0670*/  @!P3 FMUL R10, R10, 0.10000000149011611938 ;  /* 0x3dcccccd0a0ab820 */ /* 0x000fe20000400000 */
[----:B------:R-:W-:Y:S01]  /*0680*/  SEL R4, R23, R12, !P0 ;  /* 0x0000000c17047207 */ /* 0x000fe20004000000 */
[----:B------:R-:W-:Y:S01]  /*0690*/  @!P4 FMUL R9, R9, 0.10000000149011611938 ;  /* 0x3dcccccd0909c820 */ /* 0x000fe20000400000 */
[----:B------:R-:W-:Y:S01]  /*06a0*/  SEL R5, R22, R13, !P0 ;  /* 0x0000000d16057207 */ /* 0x000fe20004000000 */
[----:B------:R-:W-:Y:S01]  /*06b0*/  @!P6 FMUL R8, R8, 0.10000000149011611938 ;  /* 0x3dcccccd0808e820 */ /* 0x000fe20000400000 */
[----:B------:R-:W-:-:S02]  /*06c0*/  SEL R6, R21, R14, !P0 ;  /* 0x0000000e15067207 */ /* 0x000fc40004000000 */
[----:B------:R-:W-:Y:S02]  /*06d0*/  SEL R7, R20, R15, !P0 ;  /* 0x0000000f14077207 */ /* 0x000fe40004000000 */
[----:B------:R-:W-:Y:S02]  /*06e0*/  SEL R12, R16, R11, !P1 ;  /* 0x0000000b100c7207 */ /* 0x000fe40004800000 */
[----:B------:R-:W-:Y:S01]  /*06f0*/  SEL R13, R17, R10, !P1 ;  /* 0x0000000a110d7207 */ /* 0x000fe20004800000 */
[----:B------:R-:W-:Y:S01]  /*0700*/  STG.E.128 desc[UR4][R2.64], R4 ;  /* 0x0000000402007986 */ /* 0x000fe2000c101d04 */
[----:B------:R-:W-:Y:S02]  /*0710*/  SEL R14, R18, R9, !P1 ;  /* 0x00000009120e7207 */ /* 0x000fe40004800000 */
[----:B------:R-:W-:-:S05]  /*0720*/  SEL R15, R19, R8, !P1 ;  /* 0x00000008130f7207 */ /* 0x000fca0004800000 */
[----:B------:R-:W-:Y:S01]  /*0730*/  STG.E.128 desc[UR4][R2.64+0x800], R12 ;  /* 0x0008000c02007986 */ /* 0x000fe2000c101d04 */
[----:B------:R-:W-:Y:S05]  /*0740*/  EXIT ;  /* 0x000000000000794d */ /* 0x000fea0003800000 */
.L_x_0:
[----:B------:R-:W-:-:S00]  /*0750*/  BRA `(.L_x_0) ;  /* 0xfffffffc00fc7947 */ /* 0x000fc0000383ffff */
[----:B------:R-:W-:-:S00]  /*0760*/  NOP ;  /* 0x0000000000007918 */ /* 0x000fc00000000000 */
        /* <DEDUP_REMOVED lines=9> */
.L_x_1:


//--------------------- .nv.constant0.triton_poi_fused_cat_2 --------------------------
	.section	.nv.constant0.triton_poi_fused_cat_2,"a",@progbits
	.sectionflags	@""
	.align	4
.nv.constant0.triton_poi_fused_cat_2:
	.zero		556
